//
// Generated by NVIDIA NVVM Compiler
//
// Compiler Build ID: CL-36424714
// Cuda compilation tools, release 13.0, V13.0.88
// Based on NVVM 20.0.0
//

.version 9.0
.target sm_100
.address_size 64

	// .globl	_Z7reversePci

.visible .entry _Z7reversePci(
	.param .u64 .ptr .align 1 _Z7reversePci_param_0,
	.param .u32 _Z7reversePci_param_1
)
{
	.reg .pred 	%p<13>;
	.reg .b16 	%rs<14>;
	.reg .b32 	%r<29>;
	.reg .b64 	%rd<39>;

	ld.param.u64 	%rd17, [_Z7reversePci_param_0];
	ld.param.u32 	%r16, [_Z7reversePci_param_1];
	cvta.to.global.u64 	%rd1, %rd17;
	mov.u32 	%r17, %ntid.x;
	mov.u32 	%r18, %ctaid.x;
	mov.u32 	%r19, %tid.x;
	mad.lo.s32 	%r1, %r17, %r18, %r19;
	setp.ge.s32 	%p1, %r1, %r16;
	@%p1 bra 	$L__BB0_12;
	cvt.s64.s32 	%rd18, %r1;
	add.s64 	%rd19, %rd1, %rd18;
	ld.global.u8 	%rs1, [%rd19];
	setp.ne.s16 	%p2, %rs1, 32;
	setp.ne.s32 	%p3, %r1, 0;
	and.pred  	%p4, %p3, %p2;
	@%p4 bra 	$L__BB0_12;
	setp.eq.s32 	%p5, %r1, 0;
	selp.b32 	%r2, -1, %r1, %p5;
	mov.u32 	%r25, %r2;
$L__BB0_3:
	mov.u32 	%r3, %r25;
	add.s32 	%r25, %r3, 1;
	cvt.s64.s32 	%rd20, %r3;
	add.s64 	%rd21, %rd1, %rd20;
	ld.global.u8 	%rs2, [%rd21+1];
	and.b16  	%rs3, %rs2, 223;
	setp.ne.s16 	%p6, %rs3, 0;
	@%p6 bra 	$L__BB0_3;
	setp.le.s32 	%p7, %r3, %r2;
	@%p7 bra 	$L__BB0_12;
	add.s32 	%r5, %r2, 1;
	sub.s32 	%r20, %r3, %r5;
	shr.u32 	%r21, %r20, 31;
	add.s32 	%r22, %r20, %r21;
	shr.s32 	%r6, %r22, 1;
	setp.lt.s32 	%p8, %r20, 2;
	@%p8 bra 	$L__BB0_12;
	add.s32 	%r24, %r6, -1;
	and.b32  	%r7, %r6, 3;
	setp.lt.u32 	%p9, %r24, 3;
	mov.b32 	%r27, 0;
	@%p9 bra 	$L__BB0_9;
	and.b32  	%r27, %r6, 1073741820;
	add.s64 	%rd36, %rd21, -1;
	neg.s32 	%r26, %r27;
	cvt.s64.s32 	%rd24, %r5;
	add.s64 	%rd25, %rd24, %rd1;
	add.s64 	%rd35, %rd25, 3;
	cvt.s64.s32 	%rd26, %r2;
	add.s64 	%rd27, %rd26, %rd1;
	add.s64 	%rd34, %rd27, 1;
$L__BB0_8:
	ld.global.u8 	%rs4, [%rd34];
	ld.global.u8 	%rs5, [%rd36+1];
	st.global.u8 	[%rd34], %rs5;
	st.global.u8 	[%rd36+1], %rs4;
	ld.global.u8 	%rs6, [%rd35+-2];
	ld.global.u8 	%rs7, [%rd36];
	st.global.u8 	[%rd35+-2], %rs7;
	st.global.u8 	[%rd36], %rs6;
	ld.global.u8 	%rs8, [%rd35+-1];
	ld.global.u8 	%rs9, [%rd36+-1];
	st.global.u8 	[%rd35+-1], %rs9;
	st.global.u8 	[%rd36+-1], %rs8;
	ld.global.u8 	%rs10, [%rd35];
	ld.global.u8 	%rs11, [%rd36+-2];
	st.global.u8 	[%rd35], %rs11;
	st.global.u8 	[%rd36+-2], %rs10;
	add.s64 	%rd36, %rd36, -4;
	add.s32 	%r26, %r26, 4;
	add.s64 	%rd35, %rd35, 4;
	add.s64 	%rd34, %rd34, 4;
	setp.ne.s32 	%p10, %r26, 0;
	@%p10 bra 	$L__BB0_8;
$L__BB0_9:
	setp.eq.s32 	%p11, %r7, 0;
	@%p11 bra 	$L__BB0_12;
	cvt.s64.s32 	%rd29, %r2;
	cvt.u64.u32 	%rd30, %r27;
	add.s64 	%rd31, %rd29, %rd30;
	add.s64 	%rd32, %rd31, %rd1;
	add.s64 	%rd38, %rd32, 1;
	sub.s64 	%rd33, %rd1, %rd30;
	add.s64 	%rd37, %rd33, %rd20;
	neg.s32 	%r28, %r7;
$L__BB0_11:
	.pragma "nounroll";
	ld.global.u8 	%rs12, [%rd38];
	ld.global.u8 	%rs13, [%rd37];
	st.global.u8 	[%rd38], %rs13;
	st.global.u8 	[%rd37], %rs12;
	add.s64 	%rd38, %rd38, 1;
	add.s64 	%rd37, %rd37, -1;
	add.s32 	%r28, %r28, 1;
	setp.ne.s32 	%p12, %r28, 0;
	@%p12 bra 	$L__BB0_11;
$L__BB0_12:
	ret;

}


// ===== COMPILED SASS (sm_100) =====

	.target	sm_100

	.elftype	@"ET_EXEC"


//--------------------- .note.nv.tkinfo           --------------------------
	.section	.note.nv.tkinfo,"",@"SHT_NOTE"
	.sectionflags	@"SHF_NOTE_NV_TKINFO"
	.tkinfo
        /*0018*/ 	.word	0x00000002
        /*0030*/ 	.string	""
        /*0030*/ 	.string	"ptxas"
        /*0030*/ 	.string	"Cuda compilation tools, release 13.0, V13.0.88"
        /*0030*/ 	.string	"Build cuda_13.0.r13.0/compiler.36424714_0"
        /*0030*/ 	.string	"-arch sm_100 -m 64 "



//--------------------- .note.nv.cuinfo           --------------------------
	.section	.note.nv.cuinfo,"",@"SHT_NOTE"
	.sectionflags	@"SHF_NOTE_NV_CUINFO"
        /*0018*/ 	.short	0x0002
        /*001a*/ 	.short	0x0064
        /*001c*/ 	.short	0x0082
	.zero		2


//--------------------- .nv.info                  --------------------------
	.section	.nv.info,"",@"SHT_CUDA_INFO"
	.align	4


	//----- nvinfo : EIATTR_REGCOUNT
	.align		4
        /*0000*/ 	.byte	0x04, 0x2f
        /*0002*/ 	.short	(.L_1 - .L_0)
	.align		4
.L_0:
        /*0004*/ 	.word	index@(_Z7reversePci)
        /*0008*/ 	.word	0x00000020


	//----- nvinfo : EIATTR_FRAME_SIZE
	.align		4
.L_1:
        /*000c*/ 	.byte	0x04, 0x11
        /*000e*/ 	.short	(.L_3 - .L_2)
	.align		4
.L_2:
        /*0010*/ 	.word	index@(_Z7reversePci)
        /*0014*/ 	.word	0x00000000


	//----- nvinfo : EIATTR_MIN_STACK_SIZE
	.align		4
.L_3:
        /*0018*/ 	.byte	0x04, 0x12
        /*001a*/ 	.short	(.L_5 - .L_4)
	.align		4
.L_4:
        /*001c*/ 	.word	index@(_Z7reversePci)
        /*0020*/ 	.word	0x00000000
.L_5:


//--------------------- .nv.compat                --------------------------
	.section	.nv.compat,"",@"SHT_CUDA_COMPAT_INFO"
	.align	4
        /*0000*/ 	.byte	0x02, 0x09, 0x00, 0x00, 0x02, 0x02, 0x01, 0x00, 0x02, 0x05, 0x05, 0x00, 0x03, 0x07, 0x01, 0x01
        /*0010*/ 	.byte	0x02, 0x03, 0x00, 0x00, 0x02, 0x06, 0x01, 0x00, 0x04, 0x0b, 0x08, 0x00, 0x09, 0x00, 0x00, 0x00
        /*0020*/ 	.byte	0x00, 0x00, 0x00, 0x00


//--------------------- .nv.info._Z7reversePci    --------------------------
	.section	.nv.info._Z7reversePci,"",@"SHT_CUDA_INFO"
	.sectionflags	@""
	.align	4


	//----- nvinfo : EIATTR_CUDA_API_VERSION
	.align		4
        /*0000*/ 	.byte	0x04, 0x37
        /*0002*/ 	.short	(.L_7 - .L_6)
.L_6:
        /*0004*/ 	.word	0x00000082


	//----- nvinfo : EIATTR_KPARAM_INFO
	.align		4
.L_7:
        /*0008*/ 	.byte	0x04, 0x17
        /*000a*/ 	.short	(.L_9 - .L_8)
.L_8:
        /*000c*/ 	.word	0x00000000
        /*0010*/ 	.short	0x0001
        /*0012*/ 	.short	0x0008
        /*0014*/ 	.byte	0x00, 0xf0, 0x11, 0x00


	//----- nvinfo : EIATTR_KPARAM_INFO
	.align		4
.L_9:
        /*0018*/ 	.byte	0x04, 0x17
        /*001a*/ 	.short	(.L_11 - .L_10)
.L_10:
        /*001c*/ 	.word	0x00000000
        /*0020*/ 	.short	0x0000
        /*0022*/ 	.short	0x0000
        /*0024*/ 	.byte	0x00, 0xf5, 0x21, 0x00


	//----- nvinfo : EIATTR_SPARSE_MMA_MASK
	.align		4
.L_11:
        /*0028*/ 	.byte	0x03, 0x50
        /*002a*/ 	.short	0x0000


	//----- nvinfo : EIATTR_MAXREG_COUNT
	.align		4
        /*002c*/ 	.byte	0x03, 0x1b
        /*002e*/ 	.short	0x00ff


	//----- nvinfo : EIATTR_MERCURY_ISA_VERSION
	.align		4
        /*0030*/ 	.byte	0x03, 0x5f
        /*0032*/ 	.short	0x0101


	//----- nvinfo : EIATTR_VRC_CTA_INIT_COUNT
	.align		4
        /*0034*/ 	.byte	0x02, 0x4a
	.zero		1
	.zero		1


	//----- nvinfo : EIATTR_EXIT_INSTR_OFFSETS
	.align		4
        /*0038*/ 	.byte	0x04, 0x1c
        /*003a*/ 	.short	(.L_13 - .L_12)


	//   ....[0]....
.L_12:
        /*003c*/ 	.word	0x00000070


	//   ....[1]....
        /*0040*/ 	.word	0x000000f0


	//   ....[2]....
        /*0044*/ 	.word	0x000001f0


	//   ....[3]....
        /*0048*/ 	.word	0x00000240


	//   ....[4]....
        /*004c*/ 	.word	0x00000e20


	//   ....[5]....
        /*0050*/ 	.word	0x00000fa0


	//----- nvinfo : EIATTR_CRS_STACK_SIZE
	.align		4
.L_13:
        /*0054*/ 	.byte	0x04, 0x1e
        /*0056*/ 	.short	(.L_15 - .L_14)
.L_14:
        /*0058*/ 	.word	0x00000000


	//----- nvinfo : EIATTR_CBANK_PARAM_SIZE
	.align		4
.L_15:
        /*005c*/ 	.byte	0x03, 0x19
        /*005e*/ 	.short	0x000c


	//----- nvinfo : EIATTR_PARAM_CBANK
	.align		4
        /*0060*/ 	.byte	0x04, 0x0a
        /*0062*/ 	.short	(.L_17 - .L_16)
	.align		4
.L_16:
        /*0064*/ 	.word	index@(.nv.constant0._Z7reversePci)
        /*0068*/ 	.short	0x0380
        /*006a*/ 	.short	0x000c


	//----- nvinfo : EIATTR_SW_WAR
	.align		4
.L_17:
        /*006c*/ 	.byte	0x04, 0x36
        /*006e*/ 	.short	(.L_19 - .L_18)
.L_18:
        /*0070*/ 	.word	0x00000008
.L_19:


//--------------------- .nv.callgraph             --------------------------
	.section	.nv.callgraph,"",@"SHT_CUDA_CALLGRAPH"
	.align	4
	.sectionentsize	8
	.align		4
        /*0000*/ 	.word	0x00000000
	.align		4
        /*0004*/ 	.word	0xffffffff
	.align		4
        /*0008*/ 	.word	0x00000000
	.align		4
        /*000c*/ 	.word	0xfffffffe
	.align		4
        /*0010*/ 	.word	0x00000000
	.align		4
        /*0014*/ 	.word	0xfffffffd
	.align		4
        /*0018*/ 	.word	0x00000000
	.align		4
        /*001c*/ 	.word	0xfffffffc


//--------------------- .text._Z7reversePci       --------------------------
	.section	.text._Z7reversePci,"ax",@progbits
	.align	128
        .global         _Z7reversePci
        .type           _Z7reversePci,@function
        .size           _Z7reversePci,(.L_x_13 - _Z7reversePci)
        .other          _Z7reversePci,@"STO_CUDA_ENTRY STV_DEFAULT"
_Z7reversePci:
.text._Z7reversePci:
[----:B------:R-:W-:Y:S01]  /*0000*/  LDC R1, c[0x0][0x37c] ;  /* 0x0000df00ff017b82 */ /* 0x000fe20000000800 */
[----:B------:R-:W0:Y:S01]  /*0010*/  S2R R9, SR_CTAID.X ;  /* 0x0000000000097919 */ /* 0x000e220000002500 */
[----:B------:R-:W0:Y:S01]  /*0020*/  LDCU UR4, c[0x0][0x360] ;  /* 0x00006c00ff0477ac */ /* 0x000e220008000800 */
[----:B------:R-:W0:Y:S01]  /*0030*/  S2R R0, SR_TID.X ;  /* 0x0000000000007919 */ /* 0x000e220000002100 */
[----:B------:R-:W1:Y:S01]  /*0040*/  LDCU UR5, c[0x0][0x388] ;  /* 0x00007100ff0577ac */ /* 0x000e620008000800 */
[----:B0-----:R-:W-:-:S05]  /*0050*/  IMAD R9, R9, UR4, R0 ;  /* 0x0000000409097c24 */ /* 0x001fca000f8e0200 */
[----:B-1----:R-:W-:-:S13]  /*0060*/  ISETP.GE.AND P0, PT, R9, UR5, PT ;  /* 0x0000000509007c0c */ /* 0x002fda000bf06270 */
[----:B------:R-:W-:Y:S05]  /*0070*/  @P0 EXIT ;  /* 0x000000000000094d */ /* 0x000fea0003800000 */
[----:B------:R-:W0:Y:S01]  /*0080*/  LDC.64 R2, c[0x0][0x380] ;  /* 0x0000e000ff027b82 */ /* 0x000e220000000a00 */
[----:B------:R-:W1:Y:S01]  /*0090*/  LDCU.64 UR4, c[0x0][0x358] ;  /* 0x00006b00ff0477ac */ /* 0x000e620008000a00 */
[----:B0-----:R-:W-:-:S04]  /*00a0*/  IADD3 R4, P0, PT, R9, R2, RZ ;  /* 0x0000000209047210 */ /* 0x001fc80007f1e0ff */
[----:B------:R-:W-:-:S05]  /*00b0*/  LEA.HI.X.SX32 R5, R9, R3, 0x1, P0 ;  /* 0x0000000309057211 */ /* 0x000fca00000f0eff */
[----:B-1----:R-:W2:Y:S01]  /*00c0*/  LDG.E.U8 R4, desc[UR4][R4.64] ;  /* 0x0000000404047981 */ /* 0x002ea2000c1e1100 */
[----:B------:R-:W-:Y:S02]  /*00d0*/  ISETP.NE.AND P1, PT, R9, RZ, PT ;  /* 0x000000ff0900720c */ /* 0x000fe40003f25270 */
[----:B--2---:R-:W-:-:S13]  /*00e0*/  ISETP.NE.AND P0, PT, R4, 0x20, PT ;  /* 0x000000200400780c */ /* 0x004fda0003f05270 */
[----:B------:R-:W-:Y:S05]  /*00f0*/  @P0 EXIT P1 ;  /* 0x000000000000094d */ /* 0x000fea0000800000 */
[C---:B------:R-:W-:Y:S01]  /*0100*/  ISETP.NE.AND P0, PT, R9.reuse, RZ, PT ;  /* 0x000000ff0900720c */ /* 0x040fe20003f05270 */
[----:B------:R-:W-:Y:S03]  /*0110*/  BSSY.RECONVERGENT B0, `(.L_x_0) ;  /* 0x000000c000007945 */ /* 0x000fe60003800200 */
[----:B------:R-:W-:-:S05]  /*0120*/  SEL R9, R9, 0xffffffff, P0 ;  /* 0xffffffff09097807 */ /* 0x000fca0000000000 */
[----:B------:R-:W-:-:S07]  /*0130*/  IMAD.MOV.U32 R7, RZ, RZ, R9 ;  /* 0x000000ffff077224 */ /* 0x000fce00078e0009 */
.L_x_1:
[----:B------:R-:W-:Y:S02]  /*0140*/  IADD3 R4, P0, PT, R7, R2, RZ ;  /* 0x0000000207047210 */ /* 0x000fe40007f1e0ff */
[----:B------:R-:W-:-:S05]  /*0150*/  SHF.R.S32.HI R0, RZ, 0x1f, R7 ;  /* 0x0000001fff007819 */ /* 0x000fca0000011407 */
[----:B------:R-:W-:-:S05]  /*0160*/  IMAD.X R5, R0, 0x1, R3, P0 ;  /* 0x0000000100057824 */ /* 0x000fca00000e0603 */
[----:B------:R-:W2:Y:S01]  /*0170*/  LDG.E.U8 R6, desc[UR4][R4.64+0x1] ;  /* 0x0000010404067981 */ /* 0x000ea2000c1e1100 */
[----:B------:R-:W-:Y:S01]  /*0180*/  IMAD.MOV.U32 R8, RZ, RZ, R7 ;  /* 0x000000ffff087224 */ /* 0x000fe200078e0007 */
[----:B--2---:R-:W-:Y:S01]  /*0190*/  LOP3.LUT P0, RZ, R6, 0xdf, RZ, 0xc0, !PT ;  /* 0x000000df06ff7812 */ /* 0x004fe2000780c0ff */
[----:B------:R-:W-:-:S04]  /*01a0*/  VIADD R6, R7, 0x1 ;  /* 0x0000000107067836 */ /* 0x000fc80000000000 */
[----:B------:R-:W-:-:S08]  /*01b0*/  IMAD.MOV.U32 R7, RZ, RZ, R6 ;  /* 0x000000ffff077224 */ /* 0x000fd000078e0006 */
[----:B------:R-:W-:Y:S05]  /*01c0*/  @P0 BRA `(.L_x_1) ;  /* 0xfffffffc00dc0947 */ /* 0x000fea000383ffff */
[----:B------:R-:W-:Y:S05]  /*01d0*/  BSYNC.RECONVERGENT B0 ;  /* 0x0000000000007941 */ /* 0x000fea0003800200 */
.L_x_0:
[----:B------:R-:W-:-:S13]  /*01e0*/  ISETP.GT.AND P0, PT, R8, R9, PT ;  /* 0x000000090800720c */ /* 0x000fda0003f04270 */
[----:B------:R-:W-:Y:S05]  /*01f0*/  @!P0 EXIT ;  /* 0x000000000000894d */ /* 0x000fea0003800000 */
[----:B------:R-:W-:-:S04]  /*0200*/  VIADD R7, R9, 0x1 ;  /* 0x0000000109077836 */ /* 0x000fc80000000000 */
[----:B------:R-:W-:-:S05]  /*0210*/  IMAD.IADD R6, R8, 0x1, -R7 ;  /* 0x0000000108067824 */ /* 0x000fca00078e0a07 */
[C---:B------:R-:W-:Y:S02]  /*0220*/  ISETP.GE.AND P0, PT, R6.reuse, 0x2, PT ;  /* 0x000000020600780c */ /* 0x040fe40003f06270 */
[----:B------:R-:W-:-:S11]  /*0230*/  LEA.HI R6, R6, R6, RZ, 0x1 ;  /* 0x0000000606067211 */ /* 0x000fd600078f08ff */
[----:B------:R-:W-:Y:S05]  /*0240*/  @!P0 EXIT ;  /* 0x000000000000894d */ /* 0x000fea0003800000 */
[----:B------:R-:W-:Y:S01]  /*0250*/  SHF.R.S32.HI R6, RZ, 0x1, R6 ;  /* 0x00000001ff067819 */ /* 0x000fe20000011406 */
[----:B------:R-:W-:Y:S01]  /*0260*/  BSSY.RECONVERGENT B1, `(.L_x_2) ;  /* 0x00000b9000017945 */ /* 0x000fe20003800200 */
[----:B------:R-:W-:Y:S02]  /*0270*/  IMAD.MOV.U32 R13, RZ, RZ, RZ ;  /* 0x000000ffff0d7224 */ /* 0x000fe400078e00ff */
[C---:B------:R-:W-:Y:S01]  /*0280*/  LOP3.LUT R12, R6.reuse, 0x3, RZ, 0xc0, !PT ;  /* 0x00000003060c7812 */ /* 0x040fe200078ec0ff */
[----:B------:R-:W-:-:S05]  /*0290*/  VIADD R10, R6, 0xffffffff ;  /* 0xffffffff060a7836 */ /* 0x000fca0000000000 */
[----:B------:R-:W-:-:S13]  /*02a0*/  ISETP.GE.U32.AND P0, PT, R10, 0x3, PT ;  /* 0x000000030a00780c */ /* 0x000fda0003f06070 */
[----:B------:R-:W-:Y:S05]  /*02b0*/  @!P0 BRA `(.L_x_3) ;  /* 0x0000000800cc8947 */ /* 0x000fea0003800000 */
[----:B------:R-:W-:Y:S01]  /*02c0*/  LOP3.LUT R13, R6, 0x3ffffffc, RZ, 0xc0, !PT ;  /* 0x3ffffffc060d7812 */ /* 0x000fe200078ec0ff */
[----:B------:R-:W-:Y:S01]  /*02d0*/  BSSY.RELIABLE B0, `(.L_x_4) ;  /* 0x0000094000007945 */ /* 0x000fe20003800100 */
[C---:B------:R-:W-:Y:S02]  /*02e0*/  IADD3 R6, P0, PT, R7.reuse, R2, RZ ;  /* 0x0000000207067210 */ /* 0x040fe40007f1e0ff */
[----:B------:R-:W-:Y:S01]  /*02f0*/  IADD3 R4, P1, PT, R4, -0x1, RZ ;  /* 0xffffffff04047810 */ /* 0x000fe20007f3e0ff */
[----:B------:R-:W-:Y:S01]  /*0300*/  IMAD.MOV R14, RZ, RZ, -R13 ;  /* 0x000000ffff0e7224 */ /* 0x000fe200078e0a0d */
[----:B------:R-:W-:Y:S02]  /*0310*/  LEA.HI.X.SX32 R7, R7, R3, 0x1, P0 ;  /* 0x0000000307077211 */ /* 0x000fe400000f0eff */
[----:B------:R-:W-:Y:S02]  /*0320*/  IADD3 R6, P2, PT, R6, 0x3, RZ ;  /* 0x0000000306067810 */ /* 0x000fe40007f5e0ff */
[----:B------:R-:W-:-:S02]  /*0330*/  ISETP.GE.AND P0, PT, R14, RZ, PT ;  /* 0x000000ff0e00720c */ /* 0x000fc40003f06270 */
[----:B------:R-:W-:Y:S01]  /*0340*/  IADD3.X R10, P3, PT, R9, R2, RZ, PT, !PT ;  /* 0x00000002090a7210 */ /* 0x000fe20003f7e4ff */
[----:B------:R-:W-:Y:S01]  /*0350*/  IMAD.X R7, RZ, RZ, R7, P2 ;  /* 0x000000ffff077224 */ /* 0x000fe200010e0607 */
[----:B------:R-:W-:Y:S02]  /*0360*/  IADD3.X R5, PT, PT, R5, -0x1, RZ, P1, !PT ;  /* 0xffffffff05057810 */ /* 0x000fe40000ffe4ff */
[----:B------:R-:W-:-:S07]  /*0370*/  LEA.HI.X.SX32 R11, R9, R3, 0x1, P3 ;  /* 0x00000003090b7211 */ /* 0x000fce00018f0eff */
[----:B------:R-:W-:Y:S05]  /*0380*/  @P0 BRA `(.L_x_5) ;  /* 0x0000000800200947 */ /* 0x000fea0003800000 */
[----:B------:R-:W-:Y:S01]  /*0390*/  IMAD.MOV R15, RZ, RZ, -R14 ;  /* 0x000000ffff0f7224 */ /* 0x000fe200078e0a0e */
[----:B------:R-:W-:Y:S01]  /*03a0*/  BSSY.RECONVERGENT B2, `(.L_x_6) ;  /* 0x0000052000027945 */ /* 0x000fe20003800200 */
[----:B------:R-:W-:-:S03]  /*03b0*/  PLOP3.LUT P0, PT, PT, PT, PT, 0x80, 0x8 ;  /* 0x000000000008781c */ /* 0x000fc60003f0f070 */
[----:B------:R-:W-:-:S13]  /*03c0*/  ISETP.GT.AND P1, PT, R15, 0xc, PT ;  /* 0x0000000c0f00780c */ /* 0x000fda0003f24270 */
[----:B------:R-:W-:Y:S05]  /*03d0*/  @!P1 BRA `(.L_x_7) ;  /* 0x0000000400389947 */ /* 0x000fea0003800000 */
[----:B------:R-:W-:-:S13]  /*03e0*/  PLOP3.LUT P0, PT, PT, PT, PT, 0x8, 0x80 ;  /* 0x000000000080781c */ /* 0x000fda0003f0e170 */
.L_x_8:
[----:B------:R-:W2:Y:S04]  /*03f0*/  LDG.E.U8 R17, desc[UR4][R4.64+0x1] ;  /* 0x0000010404117981 */ /* 0x000ea8000c1e1100 */
[----:B------:R-:W3:Y:S04]  /*0400*/  LDG.E.U8 R15, desc[UR4][R10.64] ;  /* 0x000000040a0f7981 */ /* 0x000ee8000c1e1100 */
[----:B--2---:R0:W-:Y:S04]  /*0410*/  STG.E.U8 desc[UR4][R10.64], R17 ;  /* 0x000000110a007986 */ /* 0x0041e8000c101104 */
[----:B---3--:R1:W-:Y:S04]  /*0420*/  STG.E.U8 desc[UR4][R4.64+0x1], R15 ;  /* 0x0000010f04007986 */ /* 0x0083e8000c101104 */
[----:B------:R-:W2:Y:S04]  /*0430*/  LDG.E.U8 R21, desc[UR4][R4.64] ;  /* 0x0000000404157981 */ /* 0x000ea8000c1e1100 */
[----:B------:R-:W3:Y:S04]  /*0440*/  LDG.E.U8 R19, desc[UR4][R6.64+-0x2] ;  /* 0xfffffe0406137981 */ /* 0x000ee8000c1e1100 */
[----:B--2---:R2:W-:Y:S04]  /*0450*/  STG.E.U8 desc[UR4][R6.64+-0x2], R21 ;  /* 0xfffffe1506007986 */ /* 0x0045e8000c101104 */
[----:B---3--:R3:W-:Y:S04]  /*0460*/  STG.E.U8 desc[UR4][R4.64], R19 ;  /* 0x0000001304007986 */ /* 0x0087e8000c101104 */
[----:B------:R-:W4:Y:S04]  /*0470*/  LDG.E.U8 R25, desc[UR4][R4.64+-0x1] ;  /* 0xffffff0404197981 */ /* 0x000f28000c1e1100 */
[----:B------:R-:W5:Y:S04]  /*0480*/  LDG.E.U8 R23, desc[UR4][R6.64+-0x1] ;  /* 0xffffff0406177981 */ /* 0x000f68000c1e1100 */
[----:B----4-:R4:W-:Y:S04]  /*0490*/  STG.E.U8 desc[UR4][R6.64+-0x1], R25 ;  /* 0xffffff1906007986 */ /* 0x0109e8000c101104 */
[----:B-----5:R5:W-:Y:S04]  /*04a0*/  STG.E.U8 desc[UR4][R4.64+-0x1], R23 ;  /* 0xffffff1704007986 */ /* 0x020be8000c101104 */
[----:B------:R-:W2:Y:S04]  /*04b0*/  LDG.E.U8 R27, desc[UR4][R4.64+-0x2] ;  /* 0xfffffe04041b7981 */ /* 0x000ea8000c1e1100 */
[----:B0-----:R-:W3:Y:S04]  /*04c0*/  LDG.E.U8 R17, desc[UR4][R6.64] ;  /* 0x0000000406117981 */ /* 0x001ee8000c1e1100 */
[----:B--2---:R0:W-:Y:S04]  /*04d0*/  STG.E.U8 desc[UR4][R6.64], R27 ;  /* 0x0000001b06007986 */ /* 0x0041e8000c101104 */
[----:B---3--:R2:W-:Y:S04]  /*04e0*/  STG.E.U8 desc[UR4][R4.64+-0x2], R17 ;  /* 0xfffffe1104007986 */ /* 0x0085e8000c101104 */
[----:B------:R-:W3:Y:S04]  /*04f0*/  LDG.E.U8 R29, desc[UR4][R4.64+-0x3] ;  /* 0xfffffd04041d7981 */ /* 0x000ee8000c1e1100 */
[----:B-1----:R-:W4:Y:S04]  /*0500*/  LDG.E.U8 R15, desc[UR4][R10.64+0x4] ;  /* 0x000004040a0f7981 */ /* 0x002f28000c1e1100 */
[----:B---3--:R1:W-:Y:S04]  /*0510*/  STG.E.U8 desc[UR4][R10.64+0x4], R29 ;  /* 0x0000041d0a007986 */ /* 0x0083e8000c101104 */
[----:B----4-:R3:W-:Y:S04]  /*0520*/  STG.E.U8 desc[UR4][R4.64+-0x3], R15 ;  /* 0xfffffd0f04007986 */ /* 0x0107e8000c101104 */
[----:B------:R-:W4:Y:S04]  /*0530*/  LDG.E.U8 R21, desc[UR4][R4.64+-0x4] ;  /* 0xfffffc0404157981 */ /* 0x000f28000c1e1100 */
[----:B------:R-:W5:Y:S04]  /*0540*/  LDG.E.U8 R19, desc[UR4][R6.64+0x2] ;  /* 0x0000020406137981 */ /* 0x000f68000c1e1100 */
[----:B----4-:R4:W-:Y:S04]  /*0550*/  STG.E.U8 desc[UR4][R6.64+0x2], R21 ;  /* 0x0000021506007986 */ /* 0x0109e8000c101104 */
[----:B-----5:R5:W-:Y:S04]  /*0560*/  STG.E.U8 desc[UR4][R4.64+-0x4], R19 ;  /* 0xfffffc1304007986 */ /* 0x020be8000c101104 */
[----:B------:R-:W2:Y:S04]  /*0570*/  LDG.E.U8 R25, desc[UR4][R4.64+-0x5] ;  /* 0xfffffb0404197981 */ /* 0x000ea8000c1e1100 */
[----:B------:R-:W3:Y:S04]  /*0580*/  LDG.E.U8 R23, desc[UR4][R6.64+0x3] ;  /* 0x0000030406177981 */ /* 0x000ee8000c1e1100 */
[----:B--2---:R2:W-:Y:S04]  /*0590*/  STG.E.U8 desc[UR4][R6.64+0x3], R25 ;  /* 0x0000031906007986 */ /* 0x0045e8000c101104 */
[----:B---3--:R3:W-:Y:S04]  /*05a0*/  STG.E.U8 desc[UR4][R4.64+-0x5], R23 ;  /* 0xfffffb1704007986 */ /* 0x0087e8000c101104 */
[----:B0-----:R-:W4:Y:S04]  /*05b0*/  LDG.E.U8 R27, desc[UR4][R4.64+-0x6] ;  /* 0xfffffa04041b7981 */ /* 0x001f28000c1e1100 */
[----:B------:R-:W5:Y:S04]  /*05c0*/  LDG.E.U8 R17, desc[UR4][R6.64+0x4] ;  /* 0x0000040406117981 */ /* 0x000f68000c1e1100 */
[----:B----4-:R0:W-:Y:S04]  /*05d0*/  STG.E.U8 desc[UR4][R6.64+0x4], R27 ;  /* 0x0000041b06007986 */ /* 0x0101e8000c101104 */
[----:B-----5:R4:W-:Y:S04]  /*05e0*/  STG.E.U8 desc[UR4][R4.64+-0x6], R17 ;  /* 0xfffffa1104007986 */ /* 0x0209e8000c101104 */
[----:B-1----:R-:W5:Y:S04]  /*05f0*/  LDG.E.U8 R29, desc[UR4][R4.64+-0x7] ;  /* 0xfffff904041d7981 */ /* 0x002f68000c1e1100 */
[----:B------:R-:W2:Y:S04]  /*0600*/  LDG.E.U8 R15, desc[UR4][R10.64+0x8] ;  /* 0x000008040a0f7981 */ /* 0x000ea8000c1e1100 */
[----:B-----5:R1:W-:Y:S04]  /*0610*/  STG.E.U8 desc[UR4][R10.64+0x8], R29 ;  /* 0x0000081d0a007986 */ /* 0x0203e8000c101104 */
[----:B--2---:R2:W-:Y:S04]  /*0620*/  STG.E.U8 desc[UR4][R4.64+-0x7], R15 ;  /* 0xfffff90f04007986 */ /* 0x0045e8000c101104 */
[----:B------:R-:W5:Y:S04]  /*0630*/  LDG.E.U8 R21, desc[UR4][R4.64+-0x8] ;  /* 0xfffff80404157981 */ /* 0x000f68000c1e1100 */
[----:B------:R-:W3:Y:S04]  /*0640*/  LDG.E.U8 R19, desc[UR4][R6.64+0x6] ;  /* 0x0000060406137981 */ /* 0x000ee8000c1e1100 */
[----:B-----5:R5:W-:Y:S04]  /*0650*/  STG.E.U8 desc[UR4][R6.64+0x6], R21 ;  /* 0x0000061506007986 */ /* 0x020be8000c101104 */
[----:B---3--:R3:W-:Y:S04]  /*0660*/  STG.E.U8 desc[UR4][R4.64+-0x8], R19 ;  /* 0xfffff81304007986 */ /* 0x0087e8000c101104 */
[----:B------:R-:W4:Y:S04]  /*0670*/  LDG.E.U8 R25, desc[UR4][R4.64+-0x9] ;  /* 0xfffff70404197981 */ /* 0x000f28000c1e1100 */
[----:B------:R-:W2:Y:S04]  /*0680*/  LDG.E.U8 R23, desc[UR4][R6.64+0x7] ;  /* 0x0000070406177981 */ /* 0x000ea8000c1e1100 */
[----:B----4-:R4:W-:Y:S04]  /*0690*/  STG.E.U8 desc[UR4][R6.64+0x7], R25 ;  /* 0x0000071906007986 */ /* 0x0109e8000c101104 */
[----:B--2---:R2:W-:Y:S04]  /*06a0*/  STG.E.U8 desc[UR4][R4.64+-0x9], R23 ;  /* 0xfffff71704007986 */ /* 0x0045e8000c101104 */
[----:B0-----:R-:W5:Y:S04]  /*06b0*/  LDG.E.U8 R27, desc[UR4][R4.64+-0xa] ;  /* 0xfffff604041b7981 */ /* 0x001f68000c1e1100 */
[----:B------:R-:W3:Y:S04]  /*06c0*/  LDG.E.U8 R17, desc[UR4][R6.64+0x8] ;  /* 0x0000080406117981 */ /* 0x000ee8000c1e1100 */
[----:B-----5:R0:W-:Y:S04]  /*06d0*/  STG.E.U8 desc[UR4][R6.64+0x8], R27 ;  /* 0x0000081b06007986 */ /* 0x0201e8000c101104 */
[----:B---3--:R3:W-:Y:S04]  /*06e0*/  STG.E.U8 desc[UR4][R4.64+-0xa], R17 ;  /* 0xfffff61104007986 */ /* 0x0087e8000c101104 */
[----:B-1----:R-:W5:Y:S04]  /*06f0*/  LDG.E.U8 R29, desc[UR4][R4.64+-0xb] ;  /* 0xfffff504041d7981 */ /* 0x002f68000c1e1100 */
[----:B------:R-:W4:Y:S04]  /*0700*/  LDG.E.U8 R15, desc[UR4][R10.64+0xc] ;  /* 0x00000c040a0f7981 */ /* 0x000f28000c1e1100 */
[----:B-----5:R-:W-:Y:S04]  /*0710*/  STG.E.U8 desc[UR4][R10.64+0xc], R29 ;  /* 0x00000c1d0a007986 */ /* 0x020fe8000c101104 */
[----:B----4-:R1:W-:Y:S04]  /*0720*/  STG.E.U8 desc[UR4][R4.64+-0xb], R15 ;  /* 0xfffff50f04007986 */ /* 0x0103e8000c101104 */
[----:B------:R-:W4:Y:S04]  /*0730*/  LDG.E.U8 R21, desc[UR4][R4.64+-0xc] ;  /* 0xfffff40404157981 */ /* 0x000f28000c1e1100 */
[----:B------:R-:W5:Y:S04]  /*0740*/  LDG.E.U8 R19, desc[UR4][R6.64+0xa] ;  /* 0x00000a0406137981 */ /* 0x000f68000c1e1100 */
[----:B----4-:R-:W-:Y:S04]  /*0750*/  STG.E.U8 desc[UR4][R6.64+0xa], R21 ;  /* 0x00000a1506007986 */ /* 0x010fe8000c101104 */
[----:B-----5:R4:W-:Y:S04]  /*0760*/  STG.E.U8 desc[UR4][R4.64+-0xc], R19 ;  /* 0xfffff41304007986 */ /* 0x0209e8000c101104 */
[----:B------:R-:W5:Y:S04]  /*0770*/  LDG.E.U8 R25, desc[UR4][R4.64+-0xd] ;  /* 0xfffff30404197981 */ /* 0x000f68000c1e1100 */
[----:B--2---:R-:W2:Y:S01]  /*0780*/  LDG.E.U8 R23, desc[UR4][R6.64+0xb] ;  /* 0x00000b0406177981 */ /* 0x004ea2000c1e1100 */
[----:B------:R-:W-:-:S05]  /*0790*/  VIADD R14, R14, 0x10 ;  /* 0x000000100e0e7836 */ /* 0x000fca0000000000 */
[----:B------:R-:W-:Y:S01]  /*07a0*/  ISETP.GE.AND P1, PT, R14, -0xc, PT ;  /* 0xfffffff40e00780c */ /* 0x000fe20003f26270 */
[----:B-----5:R-:W-:Y:S04]  /*07b0*/  STG.E.U8 desc[UR4][R6.64+0xb], R25 ;  /* 0x00000b1906007986 */ /* 0x020fe8000c101104 */
[----:B--2---:R-:W-:Y:S04]  /*07c0*/  STG.E.U8 desc[UR4][R4.64+-0xd], R23 ;  /* 0xfffff31704007986 */ /* 0x004fe8000c101104 */
[----:B0-----:R-:W2:Y:S04]  /*07d0*/  LDG.E.U8 R27, desc[UR4][R4.64+-0xe] ;  /* 0xfffff204041b7981 */ /* 0x001ea8000c1e1100 */
[----:B---3--:R-:W3:Y:S01]  /*07e0*/  LDG.E.U8 R17, desc[UR4][R6.64+0xc] ;  /* 0x00000c0406117981 */ /* 0x008ee2000c1e1100 */
[----:B------:R-:W-:-:S02]  /*07f0*/  IADD3 R18, P2, PT, R4, -0x10, RZ ;  /* 0xfffffff004127810 */ /* 0x000fc40007f5e0ff */
[----:B-1----:R-:W-:Y:S02]  /*0800*/  IADD3 R15, P3, PT, R6, 0x10, RZ ;  /* 0x00000010060f7810 */ /* 0x002fe40007f7e0ff */
[----:B------:R-:W-:Y:S02]  /*0810*/  IADD3 R10, P4, PT, R10, 0x10, RZ ;  /* 0x000000100a0a7810 */ /* 0x000fe40007f9e0ff */
[----:B----4-:R-:W-:Y:S01]  /*0820*/  IADD3.X R19, PT, PT, R5, -0x1, RZ, P2, !PT ;  /* 0xffffffff05137810 */ /* 0x010fe200017fe4ff */
[----:B------:R-:W-:Y:S02]  /*0830*/  IMAD.X R16, RZ, RZ, R7, P3 ;  /* 0x000000ffff107224 */ /* 0x000fe400018e0607 */
[----:B------:R-:W-:Y:S01]  /*0840*/  IMAD.X R11, RZ, RZ, R11, P4 ;  /* 0x000000ffff0b7224 */ /* 0x000fe200020e060b */
[----:B--2---:R0:W-:Y:S04]  /*0850*/  STG.E.U8 desc[UR4][R6.64+0xc], R27 ;  /* 0x00000c1b06007986 */ /* 0x0041e8000c101104 */
[----:B---3--:R1:W-:Y:S01]  /*0860*/  STG.E.U8 desc[UR4][R4.64+-0xe], R17 ;  /* 0xfffff21104007986 */ /* 0x0083e2000c101104 */
[----:B0-----:R-:W-:-:S02]  /*0870*/  IMAD.MOV.U32 R6, RZ, RZ, R15 ;  /* 0x000000ffff067224 */ /* 0x001fc400078e000f */
[----:B------:R-:W-:Y:S02]  /*0880*/  IMAD.MOV.U32 R7, RZ, RZ, R16 ;  /* 0x000000ffff077224 */ /* 0x000fe400078e0010 */
[----:B-1----:R-:W-:Y:S02]  /*0890*/  IMAD.MOV.U32 R4, RZ, RZ, R18 ;  /* 0x000000ffff047224 */ /* 0x002fe400078e0012 */
[----:B------:R-:W-:Y:S01]  /*08a0*/  IMAD.MOV.U32 R5, RZ, RZ, R19 ;  /* 0x000000ffff057224 */ /* 0x000fe200078e0013 */
[----:B------:R-:W-:Y:S06]  /*08b0*/  @!P1 BRA `(.L_x_8) ;  /* 0xfffffff800cc9947 */ /* 0x000fec000383ffff */
.L_x_7:
[----:B------:R-:W-:Y:S05]  /*08c0*/  BSYNC.RECONVERGENT B2 ;  /* 0x0000000000027941 */ /* 0x000fea0003800200 */
.L_x_6:
[----:B------:R-:W-:Y:S01]  /*08d0*/  IMAD.MOV R15, RZ, RZ, -R14 ;  /* 0x000000ffff0f7224 */ /* 0x000fe200078e0a0e */
[----:B------:R-:W-:Y:S04]  /*08e0*/  BSSY.RECONVERGENT B2, `(.L_x_9) ;  /* 0x000002f000027945 */ /* 0x000fe80003800200 */
[----:B------:R-:W-:-:S13]  /*08f0*/  ISETP.GT.AND P1, PT, R15, 0x4, PT ;  /* 0x000000040f00780c */ /* 0x000fda0003f24270 */
[----:B------:R-:W-:Y:S05]  /*0900*/  @!P1 BRA `(.L_x_10) ;  /* 0x0000000000b09947 */ /* 0x000fea0003800000 */
        /* <DEDUP_REMOVED lines=18> */
[----:B---3--:R-:W-:Y:S04]  /*0a30*/  STG.E.U8 desc[UR4][R10.64+0x4], R29 ;  /* 0x0000041d0a007986 */ /* 0x008fe8000c101104 */
[----:B----4-:R1:W-:Y:S04]  /*0a40*/  STG.E.U8 desc[UR4][R4.64+-0x3], R15 ;  /* 0xfffffd0f04007986 */ /* 0x0103e8000c101104 */
[----:B------:R-:W3:Y:S04]  /*0a50*/  LDG.E.U8 R21, desc[UR4][R4.64+-0x4] ;  /* 0xfffffc0404157981 */ /* 0x000ee8000c1e1100 */
[----:B------:R-:W4:Y:S04]  /*0a60*/  LDG.E.U8 R19, desc[UR4][R6.64+0x2] ;  /* 0x0000020406137981 */ /* 0x000f28000c1e1100 */
[----:B---3--:R-:W-:Y:S04]  /*0a70*/  STG.E.U8 desc[UR4][R6.64+0x2], R21 ;  /* 0x0000021506007986 */ /* 0x008fe8000c101104 */
[----:B----4-:R3:W-:Y:S04]  /*0a80*/  STG.E.U8 desc[UR4][R4.64+-0x4], R19 ;  /* 0xfffffc1304007986 */ /* 0x0107e8000c101104 */
[----:B------:R-:W4:Y:S04]  /*0a90*/  LDG.E.U8 R25, desc[UR4][R4.64+-0x5] ;  /* 0xfffffb0404197981 */ /* 0x000f28000c1e1100 */
[----:B-----5:R-:W5:Y:S01]  /*0aa0*/  LDG.E.U8 R23, desc[UR4][R6.64+0x3] ;  /* 0x0000030406177981 */ /* 0x020f62000c1e1100 */
[----:B------:R-:W-:-:S03]  /*0ab0*/  IADD3 R18, P1, PT, R4, -0x8, RZ ;  /* 0xfffffff804127810 */ /* 0x000fc60007f3e0ff */
[----:B----4-:R-:W-:Y:S04]  /*0ac0*/  STG.E.U8 desc[UR4][R6.64+0x3], R25 ;  /* 0x0000031906007986 */ /* 0x010fe8000c101104 */
[----:B-----5:R-:W-:Y:S04]  /*0ad0*/  STG.E.U8 desc[UR4][R4.64+-0x5], R23 ;  /* 0xfffffb1704007986 */ /* 0x020fe8000c101104 */
[----:B0-----:R-:W4:Y:S04]  /*0ae0*/  LDG.E.U8 R27, desc[UR4][R4.64+-0x6] ;  /* 0xfffffa04041b7981 */ /* 0x001f28000c1e1100 */
[----:B--2---:R-:W2:Y:S01]  /*0af0*/  LDG.E.U8 R17, desc[UR4][R6.64+0x4] ;  /* 0x0000040406117981 */ /* 0x004ea2000c1e1100 */
[----:B-1----:R-:W-:Y:S01]  /*0b00*/  IADD3 R15, P2, PT, R6, 0x8, RZ ;  /* 0x00000008060f7810 */ /* 0x002fe20007f5e0ff */
[----:B------:R-:W-:Y:S01]  /*0b10*/  VIADD R14, R14, 0x8 ;  /* 0x000000080e0e7836 */ /* 0x000fe20000000000 */
[----:B------:R-:W-:-:S02]  /*0b20*/  IADD3 R10, P3, PT, R10, 0x8, RZ ;  /* 0x000000080a0a7810 */ /* 0x000fc40007f7e0ff */
[----:B---3--:R-:W-:Y:S01]  /*0b30*/  IADD3.X R19, PT, PT, R5, -0x1, RZ, P1, !PT ;  /* 0xffffffff05137810 */ /* 0x008fe20000ffe4ff */
[----:B------:R-:W-:Y:S01]  /*0b40*/  IMAD.X R16, RZ, RZ, R7, P2 ;  /* 0x000000ffff107224 */ /* 0x000fe200010e0607 */
[----:B------:R-:W-:Y:S01]  /*0b50*/  PLOP3.LUT P0, PT, PT, PT, PT, 0x8, 0x80 ;  /* 0x000000000080781c */ /* 0x000fe20003f0e170 */
[----:B------:R-:W-:Y:S01]  /*0b60*/  IMAD.X R11, RZ, RZ, R11, P3 ;  /* 0x000000ffff0b7224 */ /* 0x000fe200018e060b */
[----:B----4-:R0:W-:Y:S04]  /*0b70*/  STG.E.U8 desc[UR4][R6.64+0x4], R27 ;  /* 0x0000041b06007986 */ /* 0x0101e8000c101104 */
[----:B--2---:R1:W-:Y:S01]  /*0b80*/  STG.E.U8 desc[UR4][R4.64+-0x6], R17 ;  /* 0xfffffa1104007986 */ /* 0x0043e2000c101104 */
[----:B0-----:R-:W-:Y:S02]  /*0b90*/  IMAD.MOV.U32 R6, RZ, RZ, R15 ;  /* 0x000000ffff067224 */ /* 0x001fe400078e000f */
[----:B------:R-:W-:-:S02]  /*0ba0*/  IMAD.MOV.U32 R7, RZ, RZ, R16 ;  /* 0x000000ffff077224 */ /* 0x000fc400078e0010 */
[----:B-1----:R-:W-:Y:S02]  /*0bb0*/  IMAD.MOV.U32 R4, RZ, RZ, R18 ;  /* 0x000000ffff047224 */ /* 0x002fe400078e0012 */
[----:B------:R-:W-:-:S07]  /*0bc0*/  IMAD.MOV.U32 R5, RZ, RZ, R19 ;  /* 0x000000ffff057224 */ /* 0x000fce00078e0013 */
.L_x_10:
[----:B------:R-:W-:Y:S05]  /*0bd0*/  BSYNC.RECONVERGENT B2 ;  /* 0x0000000000027941 */ /* 0x000fea0003800200 */
.L_x_9:
[----:B------:R-:W-:-:S13]  /*0be0*/  ISETP.NE.OR P0, PT, R14, RZ, P0 ;  /* 0x000000ff0e00720c */ /* 0x000fda0000705670 */
[----:B------:R-:W-:Y:S05]  /*0bf0*/  @!P0 BREAK.RELIABLE B0 ;  /* 0x0000000000008942 */ /* 0x000fea0003800100 */
[----:B------:R-:W-:Y:S05]  /*0c00*/  @!P0 BRA `(.L_x_3) ;  /* 0x0000000000788947 */ /* 0x000fea0003800000 */
.L_x_5:
[----:B------:R-:W-:Y:S05]  /*0c10*/  BSYNC.RELIABLE B0 ;  /* 0x0000000000007941 */ /* 0x000fea0003800100 */
.L_x_4:
[----:B------:R-:W2:Y:S04]  /*0c20*/  LDG.E.U8 R17, desc[UR4][R4.64+0x1] ;  /* 0x0000010404117981 */ /* 0x000ea8000c1e1100 */
[----:B------:R-:W3:Y:S04]  /*0c30*/  LDG.E.U8 R15, desc[UR4][R10.64] ;  /* 0x000000040a0f7981 */ /* 0x000ee8000c1e1100 */
[----:B--2---:R0:W-:Y:S04]  /*0c40*/  STG.E.U8 desc[UR4][R10.64], R17 ;  /* 0x000000110a007986 */ /* 0x0041e8000c101104 */
[----:B---3--:R1:W-:Y:S04]  /*0c50*/  STG.E.U8 desc[UR4][R4.64+0x1], R15 ;  /* 0x0000010f04007986 */ /* 0x0083e8000c101104 */
[----:B------:R-:W2:Y:S04]  /*0c60*/  LDG.E.U8 R21, desc[UR4][R4.64] ;  /* 0x0000000404157981 */ /* 0x000ea8000c1e1100 */
[----:B------:R-:W3:Y:S04]  /*0c70*/  LDG.E.U8 R19, desc[UR4][R6.64+-0x2] ;  /* 0xfffffe0406137981 */ /* 0x000ee8000c1e1100 */
[----:B--2---:R-:W-:Y:S04]  /*0c80*/  STG.E.U8 desc[UR4][R6.64+-0x2], R21 ;  /* 0xfffffe1506007986 */ /* 0x004fe8000c101104 */
[----:B---3--:R2:W-:Y:S04]  /*0c90*/  STG.E.U8 desc[UR4][R4.64], R19 ;  /* 0x0000001304007986 */ /* 0x0085e8000c101104 */
[----:B------:R-:W3:Y:S04]  /*0ca0*/  LDG.E.U8 R25, desc[UR4][R4.64+-0x1] ;  /* 0xffffff0404197981 */ /* 0x000ee8000c1e1100 */
[----:B------:R-:W4:Y:S01]  /*0cb0*/  LDG.E.U8 R23, desc[UR4][R6.64+-0x1] ;  /* 0xffffff0406177981 */ /* 0x000f22000c1e1100 */
[----:B------:R-:W-:-:S05]  /*0cc0*/  VIADD R14, R14, 0x4 ;  /* 0x000000040e0e7836 */ /* 0x000fca0000000000 */
[----:B------:R-:W-:Y:S01]  /*0cd0*/  ISETP.NE.AND P0, PT, R14, RZ, PT ;  /* 0x000000ff0e00720c */ /* 0x000fe20003f05270 */
[----:B---3--:R-:W-:Y:S04]  /*0ce0*/  STG.E.U8 desc[UR4][R6.64+-0x1], R25 ;  /* 0xffffff1906007986 */ /* 0x008fe8000c101104 */
[----:B----4-:R-:W-:Y:S04]  /*0cf0*/  STG.E.U8 desc[UR4][R4.64+-0x1], R23 ;  /* 0xffffff1704007986 */ /* 0x010fe8000c101104 */
[----:B------:R-:W3:Y:S04]  /*0d00*/  LDG.E.U8 R27, desc[UR4][R4.64+-0x2] ;  /* 0xfffffe04041b7981 */ /* 0x000ee8000c1e1100 */
[----:B0-----:R-:W4:Y:S01]  /*0d10*/  LDG.E.U8 R17, desc[UR4][R6.64] ;  /* 0x0000000406117981 */ /* 0x001f22000c1e1100 */
[----:B------:R-:W-:-:S02]  /*0d20*/  IADD3 R18, P1, PT, R4, -0x4, RZ ;  /* 0xfffffffc04127810 */ /* 0x000fc40007f3e0ff */
[----:B-1----:R-:W-:Y:S02]  /*0d30*/  IADD3 R15, P2, PT, R6, 0x4, RZ ;  /* 0x00000004060f7810 */ /* 0x002fe40007f5e0ff */
[----:B------:R-:W-:Y:S02]  /*0d40*/  IADD3 R10, P3, PT, R10, 0x4, RZ ;  /* 0x000000040a0a7810 */ /* 0x000fe40007f7e0ff */
[----:B--2---:R-:W-:Y:S01]  /*0d50*/  IADD3.X R19, PT, PT, R5, -0x1, RZ, P1, !PT ;  /* 0xffffffff05137810 */ /* 0x004fe20000ffe4ff */
[----:B------:R-:W-:Y:S02]  /*0d60*/  IMAD.X R16, RZ, RZ, R7, P2 ;  /* 0x000000ffff107224 */ /* 0x000fe400010e0607 */
[----:B------:R-:W-:Y:S01]  /*0d70*/  IMAD.X R11, RZ, RZ, R11, P3 ;  /* 0x000000ffff0b7224 */ /* 0x000fe200018e060b */
[----:B---3--:R0:W-:Y:S04]  /*0d80*/  STG.E.U8 desc[UR4][R6.64], R27 ;  /* 0x0000001b06007986 */ /* 0x0081e8000c101104 */
[----:B----4-:R1:W-:Y:S01]  /*0d90*/  STG.E.U8 desc[UR4][R4.64+-0x2], R17 ;  /* 0xfffffe1104007986 */ /* 0x0103e2000c101104 */
[----:B0-----:R-:W-:-:S02]  /*0da0*/  IMAD.MOV.U32 R6, RZ, RZ, R15 ;  /* 0x000000ffff067224 */ /* 0x001fc400078e000f */
[----:B------:R-:W-:Y:S02]  /*0db0*/  IMAD.MOV.U32 R7, RZ, RZ, R16 ;  /* 0x000000ffff077224 */ /* 0x000fe400078e0010 */
[----:B-1----:R-:W-:Y:S02]  /*0dc0*/  IMAD.MOV.U32 R4, RZ, RZ, R18 ;  /* 0x000000ffff047224 */ /* 0x002fe400078e0012 */
[----:B------:R-:W-:Y:S01]  /*0dd0*/  IMAD.MOV.U32 R5, RZ, RZ, R19 ;  /* 0x000000ffff057224 */ /* 0x000fe200078e0013 */
[----:B------:R-:W-:Y:S06]  /*0de0*/  @P0 BRA `(.L_x_4) ;  /* 0xfffffffc008c0947 */ /* 0x000fec000383ffff */
.L_x_3:
[----:B------:R-:W-:Y:S05]  /*0df0*/  BSYNC.RECONVERGENT B1 ;  /* 0x0000000000017941 */ /* 0x000fea0003800200 */
.L_x_2:
[----:B------:R-:W-:Y:S05]  /*0e00*/  WARPSYNC.ALL ;  /* 0x0000000000007948 */ /* 0x000fea0003800000 */
[----:B------:R-:W-:-:S13]  /*0e10*/  ISETP.NE.AND P0, PT, R12, RZ, PT ;  /* 0x000000ff0c00720c */ /* 0x000fda0003f05270 */
[----:B------:R-:W-:Y:S05]  /*0e20*/  @!P0 EXIT ;  /* 0x000000000000894d */ /* 0x000fea0003800000 */
[-C--:B------:R-:W-:Y:S01]  /*0e30*/  IADD3 R6, P0, P1, R9, R2.reuse, R13 ;  /* 0x0000000209067210 */ /* 0x080fe2000791e00d */
[----:B------:R-:W-:Y:S01]  /*0e40*/  IMAD.MOV R12, RZ, RZ, -R12 ;  /* 0x000000ffff0c7224 */ /* 0x000fe200078e0a0c */
[----:B------:R-:W-:Y:S02]  /*0e50*/  SHF.R.S32.HI R4, RZ, 0x1f, R9 ;  /* 0x0000001fff047819 */ /* 0x000fe40000011409 */
[----:B------:R-:W-:Y:S02]  /*0e60*/  IADD3 R8, P3, P4, R8, R2, -R13 ;  /* 0x0000000208087210 */ /* 0x000fe40007c7e80d */
[----:B------:R-:W-:Y:S02]  /*0e70*/  IADD3 R6, P2, PT, R6, 0x1, RZ ;  /* 0x0000000106067810 */ /* 0x000fe40007f5e0ff */
[----:B------:R-:W-:Y:S02]  /*0e80*/  IADD3.X R13, PT, PT, R4, R3, RZ, P0, P1 ;  /* 0x00000003040d7210 */ /* 0x000fe400007e24ff */
[----:B------:R-:W-:-:S03]  /*0e90*/  IADD3.X R11, PT, PT, R0, -0x1, R3, P3, P4 ;  /* 0xffffffff000b7810 */ /* 0x000fc60001fe8403 */
[----:B------:R-:W-:-:S07]  /*0ea0*/  IMAD.X R13, RZ, RZ, R13, P2 ;  /* 0x000000ffff0d7224 */ /* 0x000fce00010e060d */
.L_x_11:
[----:B0-----:R-:W-:Y:S02]  /*0eb0*/  IMAD.MOV.U32 R4, RZ, RZ, R8 ;  /* 0x000000ffff047224 */ /* 0x001fe400078e0008 */
[----:B------:R-:W-:Y:S02]  /*0ec0*/  IMAD.MOV.U32 R5, RZ, RZ, R11 ;  /* 0x000000ffff057224 */ /* 0x000fe400078e000b */
[----:B------:R-:W-:Y:S02]  /*0ed0*/  IMAD.MOV.U32 R2, RZ, RZ, R6 ;  /* 0x000000ffff027224 */ /* 0x000fe400078e0006 */
[----:B------:R-:W-:Y:S01]  /*0ee0*/  IMAD.MOV.U32 R3, RZ, RZ, R13 ;  /* 0x000000ffff037224 */ /* 0x000fe200078e000d */
[----:B------:R-:W2:Y:S04]  /*0ef0*/  LDG.E.U8 R9, desc[UR4][R4.64] ;  /* 0x0000000404097981 */ /* 0x000ea8000c1e1100 */
[----:B------:R-:W3:Y:S01]  /*0f00*/  LDG.E.U8 R7, desc[UR4][R2.64] ;  /* 0x0000000402077981 */ /* 0x000ee2000c1e1100 */
[----:B------:R-:W-:Y:S01]  /*0f10*/  VIADD R12, R12, 0x1 ;  /* 0x000000010c0c7836 */ /* 0x000fe20000000000 */
[----:B------:R-:W-:-:S02]  /*0f20*/  IADD3 R6, P1, PT, R2, 0x1, RZ ;  /* 0x0000000102067810 */ /* 0x000fc40007f3e0ff */
[----:B------:R-:W-:Y:S02]  /*0f30*/  IADD3 R8, P2, PT, R4, -0x1, RZ ;  /* 0xffffffff04087810 */ /* 0x000fe40007f5e0ff */
[----:B------:R-:W-:Y:S01]  /*0f40*/  ISETP.NE.AND P0, PT, R12, RZ, PT ;  /* 0x000000ff0c00720c */ /* 0x000fe20003f05270 */
[----:B------:R-:W-:Y:S01]  /*0f50*/  IMAD.X R13, RZ, RZ, R3, P1 ;  /* 0x000000ffff0d7224 */ /* 0x000fe200008e0603 */
[----:B------:R-:W-:Y:S01]  /*0f60*/  IADD3.X R11, PT, PT, R5, -0x1, RZ, P2, !PT ;  /* 0xffffffff050b7810 */ /* 0x000fe200017fe4ff */
[----:B--2---:R0:W-:Y:S04]  /*0f70*/  STG.E.U8 desc[UR4][R2.64], R9 ;  /* 0x0000000902007986 */ /* 0x0041e8000c101104 */
[----:B---3--:R0:W-:Y:S06]  /*0f80*/  STG.E.U8 desc[UR4][R4.64], R7 ;  /* 0x0000000704007986 */ /* 0x0081ec000c101104 */
[----:B------:R-:W-:Y:S05]  /*0f90*/  @P0 BRA `(.L_x_11) ;  /* 0xfffffffc00c40947 */ /* 0x000fea000383ffff */
[----:B------:R-:W-:Y:S05]  /*0fa0*/  EXIT ;  /* 0x000000000000794d */ /* 0x000fea0003800000 */
.L_x_12:
[----:B------:R-:W-:-:S00]  /*0fb0*/  BRA `(.L_x_12) ;  /* 0xfffffffc00fc7947 */ /* 0x000fc0000383ffff */
[----:B------:R-:W-:-:S00]  /*0fc0*/  NOP ;  /* 0x0000000000007918 */ /* 0x000fc00000000000 */
        /* <DEDUP_REMOVED lines=11> */
.L_x_13:


//--------------------- .nv.shared.reserved.0     --------------------------
	.section	.nv.shared.reserved.0,"aw",@nobits
	.weak		__nv_reservedSMEM_offset_0_alias
	.size		__nv_reservedSMEM_offset_0_alias, 0, 64
	.other		__nv_reservedSMEM_offset_0_alias,@"STO_CUDA_RESERVED_SHARED STV_DEFAULT"
__nv_reservedSMEM_offset_0_alias:
	.zero		0
	.zero		64


//--------------------- .nv.constant0._Z7reversePci --------------------------
	.section	.nv.constant0._Z7reversePci,"a",@progbits
	.sectionflags	@""
	.align	4
.nv.constant0._Z7reversePci:
	.zero		908


//--------------------- SYMBOLS --------------------------

	.type		.nv.reservedSmem.offset0,@object
	.size		.nv.reservedSmem.offset0,0x4
